//
// Generated by NVIDIA NVVM Compiler
//
// Compiler Build ID: CL-36424714
// Cuda compilation tools, release 13.0, V13.0.88
// Based on NVVM 20.0.0
//

.version 9.0
.target sm_100
.address_size 64

	// .globl	_Z5printv
.extern .func  (.param .b32 func_retval0) vprintf
(
	.param .b64 vprintf_param_0,
	.param .b64 vprintf_param_1
)
;
.global .align 1 .b8 $str[19] = {75, 89, 85, 32, 78, 72, 73, 32, 67, 72, 65, 76, 32, 82, 72, 65, 65, 10};

.visible .entry _Z5printv()
{
	.reg .b32 	%r<3>;
	.reg .b64 	%rd<3>;

	mov.u64 	%rd1, $str;
	cvta.global.u64 	%rd2, %rd1;
	{ // callseq 0, 0
	.param .b64 param0;
	st.param.b64 	[param0], %rd2;
	.param .b64 param1;
	st.param.b64 	[param1], 0;
	.param .b32 retval0;
	call.uni (retval0), 
	vprintf, 
	(
	param0, 
	param1
	);
	ld.param.b32 	%r1, [retval0];
	} // callseq 0
	ret;

}


// ===== COMPILED SASS (sm_100) =====

	.target	sm_100

	.elftype	@"ET_EXEC"


//--------------------- .note.nv.tkinfo           --------------------------
	.section	.note.nv.tkinfo,"",@"SHT_NOTE"
	.sectionflags	@"SHF_NOTE_NV_TKINFO"
	.tkinfo
        /*0018*/ 	.word	0x00000002
        /*0030*/ 	.string	""
        /*0030*/ 	.string	"ptxas"
        /*0030*/ 	.string	"Cuda compilation tools, release 13.0, V13.0.88"
        /*0030*/ 	.string	"Build cuda_13.0.r13.0/compiler.36424714_0"
        /*0030*/ 	.string	"-arch sm_100 -m 64 "



//--------------------- .note.nv.cuinfo           --------------------------
	.section	.note.nv.cuinfo,"",@"SHT_NOTE"
	.sectionflags	@"SHF_NOTE_NV_CUINFO"
        /*0018*/ 	.short	0x0002
        /*001a*/ 	.short	0x0064
        /*001c*/ 	.short	0x0082
	.zero		2


//--------------------- .nv.info                  --------------------------
	.section	.nv.info,"",@"SHT_CUDA_INFO"
	.align	4


	//----- nvinfo : EIATTR_REGCOUNT
	.align		4
        /*0000*/ 	.byte	0x04, 0x2f
        /*0002*/ 	.short	(.L_2 - .L_1)
	.align		4
.L_1:
        /*0004*/ 	.word	index@(_Z5printv)
        /*0008*/ 	.word	0x00000018


	//----- nvinfo : EIATTR_FRAME_SIZE
	.align		4
.L_2:
        /*000c*/ 	.byte	0x04, 0x11
        /*000e*/ 	.short	(.L_4 - .L_3)
	.align		4
.L_3:
        /*0010*/ 	.word	index@(_Z5printv)
        /*0014*/ 	.word	0x00000000


	//----- nvinfo : EIATTR_MIN_STACK_SIZE
	.align		4
.L_4:
        /*0018*/ 	.byte	0x04, 0x12
        /*001a*/ 	.short	(.L_6 - .L_5)
	.align		4
.L_5:
        /*001c*/ 	.word	index@(_Z5printv)
        /*0020*/ 	.word	0x00000000
.L_6:


//--------------------- .nv.compat                --------------------------
	.section	.nv.compat,"",@"SHT_CUDA_COMPAT_INFO"
	.align	4
        /*0000*/ 	.byte	0x02, 0x09, 0x00, 0x00, 0x02, 0x02, 0x01, 0x00, 0x02, 0x05, 0x05, 0x00, 0x03, 0x07, 0x01, 0x01
        /*0010*/ 	.byte	0x02, 0x03, 0x00, 0x00, 0x02, 0x06, 0x01, 0x00, 0x04, 0x0b, 0x08, 0x00, 0x09, 0x00, 0x00, 0x00
        /*0020*/ 	.byte	0x00, 0x00, 0x00, 0x00


//--------------------- .nv.info._Z5printv        --------------------------
	.section	.nv.info._Z5printv,"",@"SHT_CUDA_INFO"
	.sectionflags	@""
	.align	4


	//----- nvinfo : EIATTR_CUDA_API_VERSION
	.align		4
        /*0000*/ 	.byte	0x04, 0x37
        /*0002*/ 	.short	(.L_8 - .L_7)
.L_7:
        /*0004*/ 	.word	0x00000082


	//----- nvinfo : EIATTR_SPARSE_MMA_MASK
	.align		4
.L_8:
        /*0008*/ 	.byte	0x03, 0x50
        /*000a*/ 	.short	0x0000


	//----- nvinfo : EIATTR_MAXREG_COUNT
	.align		4
        /*000c*/ 	.byte	0x03, 0x1b
        /*000e*/ 	.short	0x00ff


	//----- nvinfo : EIATTR_EXTERNS
	.align		4
        /*0010*/ 	.byte	0x04, 0x0f
        /*0012*/ 	.short	(.L_10 - .L_9)


	//   ....[0]....
	.align		4
.L_9:
        /*0014*/ 	.word	index@(vprintf)


	//----- nvinfo : EIATTR_MERCURY_ISA_VERSION
	.align		4
.L_10:
        /*0018*/ 	.byte	0x03, 0x5f
        /*001a*/ 	.short	0x0101


	//----- nvinfo : EIATTR_VRC_CTA_INIT_COUNT
	.align		4
        /*001c*/ 	.byte	0x02, 0x4a
	.zero		1
	.zero		1


	//----- nvinfo : EIATTR_SYSCALL_OFFSETS
	.align		4
        /*0020*/ 	.byte	0x04, 0x46
        /*0022*/ 	.short	(.L_12 - .L_11)


	//   ....[0]....
.L_11:
        /*0024*/ 	.word	0x00000080


	//----- nvinfo : EIATTR_EXIT_INSTR_OFFSETS
	.align		4
.L_12:
        /*0028*/ 	.byte	0x04, 0x1c
        /*002a*/ 	.short	(.L_14 - .L_13)


	//   ....[0]....
.L_13:
        /*002c*/ 	.word	0x00000090


	//----- nvinfo : EIATTR_SW_WAR
	.align		4
.L_14:
        /*0030*/ 	.byte	0x04, 0x36
        /*0032*/ 	.short	(.L_16 - .L_15)
.L_15:
        /*0034*/ 	.word	0x00000008
.L_16:


//--------------------- .nv.callgraph             --------------------------
	.section	.nv.callgraph,"",@"SHT_CUDA_CALLGRAPH"
	.align	4
	.sectionentsize	8
	.align		4
        /*0000*/ 	.word	0x00000000
	.align		4
        /*0004*/ 	.word	0xffffffff
	.align		4
        /*0008*/ 	.word	index@(_Z5printv)
	.align		4
        /*000c*/ 	.word	index@(vprintf)
	.align		4
        /*0010*/ 	.word	0x00000000
	.align		4
        /*0014*/ 	.word	0xfffffffe
	.align		4
        /*0018*/ 	.word	0x00000000
	.align		4
        /*001c*/ 	.word	0xfffffffd
	.align		4
        /*0020*/ 	.word	0x00000000
	.align		4
        /*0024*/ 	.word	0xfffffffc


//--------------------- .nv.constant4             --------------------------
	.section	.nv.constant4,"a",@progbits
	.align	8
	.align		8
.nv.constant4:
        /*0000*/ 	.dword	vprintf
	.align		8
        /*0008*/ 	.dword	$str


//--------------------- .text._Z5printv           --------------------------
	.section	.text._Z5printv,"ax",@progbits
	.align	128
        .global         _Z5printv
        .type           _Z5printv,@function
        .size           _Z5printv,(.L_x_2 - _Z5printv)
        .other          _Z5printv,@"STO_CUDA_ENTRY STV_DEFAULT"
_Z5printv:
.text._Z5printv:
[----:B------:R-:W0:Y:S01]  /*0000*/  LDC R1, c[0x0][0x37c] ;  /* 0x0000df00ff017b82 */ /* 0x000e220000000800 */
[----:B------:R-:W-:Y:S01]  /*0010*/  MOV R0, 0x0 ;  /* 0x0000000000007802 */ /* 0x000fe20000000f00 */
[----:B------:R-:W1:Y:S01]  /*0020*/  LDCU.64 UR4, c[0x4][0x8] ;  /* 0x01000100ff0477ac */ /* 0x000e620008000a00 */
[----:B------:R-:W-:-:S05]  /*0030*/  CS2R R6, SRZ ;  /* 0x0000000000067805 */ /* 0x000fca000001ff00 */
[----:B------:R2:W3:Y:S01]  /*0040*/  LDC.64 R2, c[0x4][R0] ;  /* 0x0100000000027b82 */ /* 0x0004e20000000a00 */
[----:B-1----:R-:W-:Y:S02]  /*0050*/  IMAD.U32 R4, RZ, RZ, UR4 ;  /* 0x00000004ff047e24 */ /* 0x002fe4000f8e00ff */
[----:B--2---:R-:W-:-:S07]  /*0060*/  IMAD.U32 R5, RZ, RZ, UR5 ;  /* 0x00000005ff057e24 */ /* 0x004fce000f8e00ff */
[----:B------:R-:W-:-:S07]  /*0070*/  LEPC R20, `(.L_x_0) ;  /* 0x000000001014794e */ /* 0x000fce0000000000 */
[----:B0--3--:R-:W-:Y:S05]  /*0080*/  CALL.ABS.NOINC R2 ;  /* 0x0000000002007343 */ /* 0x009fea0003c00000 */
.L_x_0:
[----:B------:R-:W-:Y:S05]  /*0090*/  EXIT ;  /* 0x000000000000794d */ /* 0x000fea0003800000 */
.L_x_1:
[----:B------:R-:W-:-:S00]  /*00a0*/  BRA `(.L_x_1) ;  /* 0xfffffffc00fc7947 */ /* 0x000fc0000383ffff */
[----:B------:R-:W-:-:S00]  /*00b0*/  NOP ;  /* 0x0000000000007918 */ /* 0x000fc00000000000 */
        /* <DEDUP_REMOVED lines=12> */
.L_x_2:


//--------------------- .nv.global.init           --------------------------
	.section	.nv.global.init,"aw",@progbits
.nv.global.init:
	.type		$str,@object
	.size		$str,(.L_0 - $str)
$str:
        /*0000*/ 	.byte	0x4b, 0x59, 0x55, 0x20, 0x4e, 0x48, 0x49, 0x20, 0x43, 0x48, 0x41, 0x4c, 0x20, 0x52, 0x48, 0x41
        /*0010*/ 	.byte	0x41, 0x0a, 0x00
.L_0:


//--------------------- .nv.shared.reserved.0     --------------------------
	.section	.nv.shared.reserved.0,"aw",@nobits
	.weak		__nv_reservedSMEM_offset_0_alias
	.size		__nv_reservedSMEM_offset_0_alias, 0, 64
	.other		__nv_reservedSMEM_offset_0_alias,@"STO_CUDA_RESERVED_SHARED STV_DEFAULT"
__nv_reservedSMEM_offset_0_alias:
	.zero		0
	.zero		64


//--------------------- .nv.constant0._Z5printv   --------------------------
	.section	.nv.constant0._Z5printv,"a",@progbits
	.sectionflags	@""
	.align	4
.nv.constant0._Z5printv:
	.zero		896


//--------------------- SYMBOLS --------------------------

	.type		.nv.reservedSmem.offset0,@object
	.size		.nv.reservedSmem.offset0,0x4
	.type		vprintf,@function
